	.headerflags	@"EF_CUDA_TEXMODE_UNIFIED EF_CUDA_64BIT_ADDRESS EF_CUDA_ACCELERATORS EF_CUDA_SM90 EF_CUDA_VIRTUAL_SM(EF_CUDA_SM90)"
	.elftype	@"ET_EXEC"


//--------------------- .nv.info                  --------------------------
	.section	.nv.info,"",@"SHT_CUDA_INFO"
	.align	4


	//----- nvinfo : EIATTR_REGCOUNT
	.align		4
        /*0000*/ 	.byte	0x04, 0x2f
        /*0002*/ 	.short	(.L_3 - .L_2)
	.align		4
.L_2:
        /*0004*/ 	.word	index@(triton_poi_fused__native_batch_norm_legit_no_training_convolution_0)
        /*0008*/ 	.word	0x00000020


	//----- nvinfo : EIATTR_MIN_STACK_SIZE
	.align		4
.L_3:
        /*000c*/ 	.byte	0x04, 0x12
        /*000e*/ 	.short	(.L_5 - .L_4)
	.align		4
.L_4:
        /*0010*/ 	.word	index@(triton_poi_fused__native_batch_norm_legit_no_training_convolution_0)
        /*0014*/ 	.word	0x00000000


	//----- nvinfo : EIATTR_FRAME_SIZE
	.align		4
.L_5:
        /*0018*/ 	.byte	0x04, 0x11
        /*001a*/ 	.short	(.L_7 - .L_6)
	.align		4
.L_6:
        /*001c*/ 	.word	index@(triton_poi_fused__native_batch_norm_legit_no_training_convolution_0)
        /*0020*/ 	.word	0x00000000


	//----- nvinfo : EIATTR_MIN_STACK_SIZE
	.align		4
.L_7:
        /*0024*/ 	.byte	0x04, 0x12
        /*0026*/ 	.short	(.L_9 - .L_8)
	.align		4
.L_8:
        /*0028*/ 	.word	index@(triton_poi_fused__native_batch_norm_legit_no_training_convolution_0)
        /*002c*/ 	.word	0x00000000
.L_9:


//--------------------- .nv.info.triton_poi_fused__native_batch_norm_legit_no_training_convolution_0 --------------------------
	.section	.nv.info.triton_poi_fused__native_batch_norm_legit_no_training_convolution_0,"",@"SHT_CUDA_INFO"
	.sectionflags	@""
	.align	4


	//----- nvinfo : EIATTR_CUDA_API_VERSION
	.align		4
        /*0000*/ 	.byte	0x04, 0x37
        /*0002*/ 	.short	(.L_11 - .L_10)
.L_10:
        /*0004*/ 	.word	0x0000007c


	//----- nvinfo : EIATTR_KPARAM_INFO
	.align		4
.L_11:
        /*0008*/ 	.byte	0x04, 0x17
        /*000a*/ 	.short	(.L_13 - .L_12)
.L_12:
        /*000c*/ 	.word	0x00000000
        /*0010*/ 	.short	0x0007
        /*0012*/ 	.short	0x0038
        /*0014*/ 	.byte	0x00, 0xf0, 0x11, 0x00


	//----- nvinfo : EIATTR_KPARAM_INFO
	.align		4
.L_13:
        /*0018*/ 	.byte	0x04, 0x17
        /*001a*/ 	.short	(.L_15 - .L_14)
.L_14:
        /*001c*/ 	.word	0x00000000
        /*0020*/ 	.short	0x0006
        /*0022*/ 	.short	0x0030
        /*0024*/ 	.byte	0x00, 0xf4, 0x21, 0x00


	//----- nvinfo : EIATTR_KPARAM_INFO
	.align		4
.L_15:
        /*0028*/ 	.byte	0x04, 0x17
        /*002a*/ 	.short	(.L_17 - .L_16)
.L_16:
        /*002c*/ 	.word	0x00000000
        /*0030*/ 	.short	0x0005
        /*0032*/ 	.short	0x0028
        /*0034*/ 	.byte	0x00, 0xf4, 0x21, 0x00


	//----- nvinfo : EIATTR_KPARAM_INFO
	.align		4
.L_17:
        /*0038*/ 	.byte	0x04, 0x17
        /*003a*/ 	.short	(.L_19 - .L_18)
.L_18:
        /*003c*/ 	.word	0x00000000
        /*0040*/ 	.short	0x0004
        /*0042*/ 	.short	0x0020
        /*0044*/ 	.byte	0x00, 0xf4, 0x21, 0x00


	//----- nvinfo : EIATTR_KPARAM_INFO
	.align		4
.L_19:
        /*0048*/ 	.byte	0x04, 0x17
        /*004a*/ 	.short	(.L_21 - .L_20)
.L_20:
        /*004c*/ 	.word	0x00000000
        /*0050*/ 	.short	0x0003
        /*0052*/ 	.short	0x0018
        /*0054*/ 	.byte	0x00, 0xf4, 0x21, 0x00


	//----- nvinfo : EIATTR_KPARAM_INFO
	.align		4
.L_21:
        /*0058*/ 	.byte	0x04, 0x17
        /*005a*/ 	.short	(.L_23 - .L_22)
.L_22:
        /*005c*/ 	.word	0x00000000
        /*0060*/ 	.short	0x0002
        /*0062*/ 	.short	0x0010
        /*0064*/ 	.byte	0x00, 0xf4, 0x21, 0x00


	//----- nvinfo : EIATTR_KPARAM_INFO
	.align		4
.L_23:
        /*0068*/ 	.byte	0x04, 0x17
        /*006a*/ 	.short	(.L_25 - .L_24)
.L_24:
        /*006c*/ 	.word	0x00000000
        /*0070*/ 	.short	0x0001
        /*0072*/ 	.short	0x0008
        /*0074*/ 	.byte	0x00, 0xf4, 0x21, 0x00


	//----- nvinfo : EIATTR_KPARAM_INFO
	.align		4
.L_25:
        /*0078*/ 	.byte	0x04, 0x17
        /*007a*/ 	.short	(.L_27 - .L_26)
.L_26:
        /*007c*/ 	.word	0x00000000
        /*0080*/ 	.short	0x0000
        /*0082*/ 	.short	0x0000
        /*0084*/ 	.byte	0x00, 0xf4, 0x21, 0x00


	//----- nvinfo : EIATTR_SPARSE_MMA_MASK
	.align		4
.L_27:
        /*0088*/ 	.byte	0x03, 0x50
        /*008a*/ 	.short	0x0000


	//----- nvinfo : EIATTR_MAXREG_COUNT
	.align		4
        /*008c*/ 	.byte	0x03, 0x1b
        /*008e*/ 	.short	0x00ff


	//----- nvinfo : EIATTR_EXIT_INSTR_OFFSETS
	.align		4
        /*0090*/ 	.byte	0x04, 0x1c
        /*0092*/ 	.short	(.L_29 - .L_28)


	//   ....[0]....
.L_28:
        /*0094*/ 	.word	0x000006d0


	//----- nvinfo : EIATTR_REQNTID
	.align		4
.L_29:
        /*0098*/ 	.byte	0x04, 0x10
        /*009a*/ 	.short	(.L_31 - .L_30)
.L_30:
        /*009c*/ 	.word	0x00000080
        /*00a0*/ 	.word	0x00000001
        /*00a4*/ 	.word	0x00000001


	//----- nvinfo : EIATTR_CBANK_PARAM_SIZE
	.align		4
.L_31:
        /*00a8*/ 	.byte	0x03, 0x19
        /*00aa*/ 	.short	0x003c


	//----- nvinfo : EIATTR_PARAM_CBANK
	.align		4
        /*00ac*/ 	.byte	0x04, 0x0a
        /*00ae*/ 	.short	(.L_33 - .L_32)
	.align		4
.L_32:
        /*00b0*/ 	.word	index@(.nv.constant0.triton_poi_fused__native_batch_norm_legit_no_training_convolution_0)
        /*00b4*/ 	.short	0x0210
        /*00b6*/ 	.short	0x003c


	//----- nvinfo : EIATTR_SW_WAR
	.align		4
.L_33:
        /*00b8*/ 	.byte	0x04, 0x36
        /*00ba*/ 	.short	(.L_35 - .L_34)
.L_34:
        /*00bc*/ 	.word	0x00000008
.L_35:


//--------------------- .nv.callgraph             --------------------------
	.section	.nv.callgraph,"",@"SHT_CUDA_CALLGRAPH"
	.align	4
	.sectionentsize	8
	.align		4
        /*0000*/ 	.word	0x00000000
	.align		4
        /*0004*/ 	.word	0xffffffff
	.align		4
        /*0008*/ 	.word	0x00000000
	.align		4
        /*000c*/ 	.word	0xfffffffe
	.align		4
        /*0010*/ 	.word	0x00000000
	.align		4
        /*0014*/ 	.word	0xfffffffd
	.align		4
        /*0018*/ 	.word	0x00000000
	.align		4
        /*001c*/ 	.word	0xfffffffc


//--------------------- .nv.constant4             --------------------------
	.section	.nv.constant4,"a",@progbits
	.align	8
	.align		8
.nv.constant4:
        /*0000*/ 	.dword	_$_str
	.align		8
        /*0008*/ 	.dword	_$_str_$_2


//--------------------- .text.triton_poi_fused__native_batch_norm_legit_no_training_convolution_0 --------------------------
	.section	.text.triton_poi_fused__native_batch_norm_legit_no_training_convolution_0,"ax",@progbits
	.align	128
        .global         triton_poi_fused__native_batch_norm_legit_no_training_convolution_0
        .type           triton_poi_fused__native_batch_norm_legit_no_training_convolution_0,@function
        .size           triton_poi_fused__native_batch_norm_legit_no_training_convolution_0,(.L_x_1 - triton_poi_fused__native_batch_norm_legit_no_training_convolution_0)
        .other          triton_poi_fused__native_batch_norm_legit_no_training_convolution_0,@"STO_CUDA_ENTRY STV_DEFAULT"
triton_poi_fused__native_batch_norm_legit_no_training_convolution_0:
.text.triton_poi_fused__native_batch_norm_legit_no_training_convolution_0:
[----:B------:R-:W-:Y:S01]  /*0000*/  LDC R1, c[0x0][0x28] ;  /* 0x00000a00ff017b82 */ /* 0x000fe20000000800 */
[----:B------:R-:W1:Y:S07]  /*0010*/  S2R R0, SR_TID.X ;  /* 0x0000000000007919 */ /* 0x000e6e0000002100 */
[----:B------:R-:W2:Y:S01]  /*0020*/  LDC.64 R8, c[0x0][0x228] ;  /* 0x00008a00ff087b82 */ /* 0x000ea20000000a00 */
[----:B------:R-:W-:Y:S01]  /*0030*/  ULDC.64 UR4, c[0x0][0x208] ;  /* 0x0000820000047ab9 */ /* 0x000fe20000000a00 */
[----:B------:R-:W3:Y:S06]  /*0040*/  S2R R5, SR_CTAID.X ;  /* 0x0000000000057919 */ /* 0x000eec0000002500 */
[----:B------:R-:W4:Y:S08]  /*0050*/  LDC.64 R28, c[0x0][0x218] ;  /* 0x00008600ff1c7b82 */ /* 0x000f300000000a00 */
[----:B------:R-:W5:Y:S08]  /*0060*/  LDC.64 R20, c[0x0][0x210] ;  /* 0x00008400ff147b82 */ /* 0x000f700000000a00 */
[----:B------:R-:W2:Y:S01]  /*0070*/  LDC.64 R26, c[0x0][0x220] ;  /* 0x00008800ff1a7b82 */ /* 0x000ea20000000a00 */
[----:B-1----:R-:W-:-:S07]  /*0080*/  SHF.L.U32 R0, R0, 0x2, RZ ;  /* 0x0000000200007819 */ /* 0x002fce00000006ff */
[----:B------:R-:W1:Y:S01]  /*0090*/  LDC.64 R24, c[0x0][0x230] ;  /* 0x00008c00ff187b82 */ /* 0x000e620000000a00 */
[----:B---3--:R-:W-:Y:S02]  /*00a0*/  SHF.R.S32.HI R3, RZ, 0x15, R5 ;  /* 0x00000015ff037819 */ /* 0x008fe40000011405 */
[----:B------:R-:W-:Y:S02]  /*00b0*/  LOP3.LUT R0, R0, 0x1fc, RZ, 0xc0, !PT ;  /* 0x000001fc00007812 */ /* 0x000fe400078ec0ff */
[----:B------:R-:W-:-:S03]  /*00c0*/  SGXT R3, R3, 0x1 ;  /* 0x000000010303781a */ /* 0x000fc60000000200 */
[----:B------:R-:W3:Y:S01]  /*00d0*/  LDC.64 R22, c[0x0][0x238] ;  /* 0x00008e00ff167b82 */ /* 0x000ee20000000a00 */
[----:B------:R-:W-:-:S04]  /*00e0*/  LEA R6, R5, R0, 0xa ;  /* 0x0000000005067211 */ /* 0x000fc800078e50ff */
[----:B------:R-:W-:-:S04]  /*00f0*/  LEA.HI R3, R3, R6, RZ, 0xc ;  /* 0x0000000603037211 */ /* 0x000fc800078f60ff */
[----:B------:R-:W-:Y:S02]  /*0100*/  SHF.R.S32.HI R7, RZ, 0xc, R3 ;  /* 0x0000000cff077819 */ /* 0x000fe40000011403 */
[----:B------:R-:W-:-:S03]  /*0110*/  IADD3 R3, R3, 0x200, RZ ;  /* 0x0000020003037810 */ /* 0x000fc60007ffe0ff */
[----:B------:R-:W-:Y:S01]  /*0120*/  IMAD.HI R0, R7, 0x66666667, RZ ;  /* 0x6666666707007827 */ /* 0x000fe200078e02ff */
[----:B------:R-:W-:-:S04]  /*0130*/  SHF.R.S32.HI R3, RZ, 0xc, R3 ;  /* 0x0000000cff037819 */ /* 0x000fc80000011403 */
[----:B------:R-:W-:Y:S01]  /*0140*/  SHF.R.S32.HI R5, RZ, 0x1, R0 ;  /* 0x00000001ff057819 */ /* 0x000fe20000011400 */
[----:B------:R-:W-:-:S03]  /*0150*/  IMAD.HI R2, R3, 0x66666667, RZ ;  /* 0x6666666703027827 */ /* 0x000fc600078e02ff */
[----:B------:R-:W-:Y:S02]  /*0160*/  LEA.HI R0, R0, R5, RZ, 0x1 ;  /* 0x0000000500007211 */ /* 0x000fe400078f08ff */
[----:B------:R-:W-:-:S03]  /*0170*/  SHF.R.S32.HI R5, RZ, 0x1, R2 ;  /* 0x00000001ff057819 */ /* 0x000fc60000011402 */
[----:B------:R-:W-:Y:S01]  /*0180*/  IMAD R7, R0, -0x5, R7 ;  /* 0xfffffffb00077824 */ /* 0x000fe200078e0207 */
[----:B------:R-:W-:-:S03]  /*0190*/  LEA.HI R2, R2, R5, RZ, 0x1 ;  /* 0x0000000502027211 */ /* 0x000fc600078f08ff */
[----:B--2---:R-:W-:-:S04]  /*01a0*/  IMAD.WIDE R4, R7, 0x4, R8 ;  /* 0x0000000407047825 */ /* 0x004fc800078e0208 */
[----:B------:R-:W-:Y:S02]  /*01b0*/  IMAD R3, R2, -0x5, R3 ;  /* 0xfffffffb02037824 */ /* 0x000fe400078e0203 */
[----:B------:R-:W2:Y:S02]  /*01c0*/  LDG.E.EL R4, desc[UR4][R4.64] ;  /* 0x0000000404047981 */ /* 0x000ea4000c2e1900 */
[----:B------:R-:W-:-:S06]  /*01d0*/  IMAD.WIDE R16, R3, 0x4, R8 ;  /* 0x0000000403107825 */ /* 0x000fcc00078e0208 */
[----:B------:R-:W2:Y:S01]  /*01e0*/  LDG.E.EL R16, desc[UR4][R16.64] ;  /* 0x0000000410107981 */ /* 0x000ea2000c2e1900 */
[----:B----4-:R-:W-:-:S04]  /*01f0*/  IMAD.WIDE R18, R7, 0x4, R28 ;  /* 0x0000000407127825 */ /* 0x010fc800078e021c */
[----:B-----5:R-:W-:Y:S02]  /*0200*/  IMAD.WIDE R20, R6, 0x4, R20 ;  /* 0x0000000406147825 */ /* 0x020fe400078e0214 */
[----:B------:R-:W4:Y:S02]  /*0210*/  LDG.E.EL R19, desc[UR4][R18.64] ;  /* 0x0000000412137981 */ /* 0x000f24000c2e1900 */
[----:B0-----:R-:W-:Y:S02]  /*0220*/  IMAD.WIDE R8, R7, 0x4, R26 ;  /* 0x0000000407087825 */ /* 0x001fe400078e021a */
[----:B------:R-:W4:Y:S02]  /*0230*/  LDG.E.128 R12, desc[UR4][R20.64] ;  /* 0x00000004140c7981 */ /* 0x000f24000c1e1d00 */
[C---:B------:R-:W-:Y:S02]  /*0240*/  IMAD.WIDE R28, R3.reuse, 0x4, R28 ;  /* 0x00000004031c7825 */ /* 0x040fe400078e021c */
[----:B------:R-:W5:Y:S02]  /*0250*/  LDG.E.EL R18, desc[UR4][R8.64] ;  /* 0x0000000408127981 */ /* 0x000f64000c2e1900 */
[----:B------:R-:W-:-:S02]  /*0260*/  IMAD.WIDE R26, R3, 0x4, R26 ;  /* 0x00000004031a7825 */ /* 0x000fc400078e021a */
[----:B------:R1:W4:Y:S04]  /*0270*/  LDG.E.EL R17, desc[UR4][R28.64] ;  /* 0x000000041c117981 */ /* 0x000328000c2e1900 */
[----:B------:R3:W4:Y:S04]  /*0280*/  LDG.E.EL R5, desc[UR4][R26.64] ;  /* 0x000000041a057981 */ /* 0x000728000c2e1900 */
[----:B------:R-:W4:Y:S01]  /*0290*/  LDG.E.128 R8, desc[UR4][R20.64+0x800] ;  /* 0x0008000414087981 */ /* 0x000f22000c1e1d00 */
[----:B-1----:R-:W-:-:S04]  /*02a0*/  IMAD.WIDE R28, R7, 0x4, R24 ;  /* 0x00000004071c7825 */ /* 0x002fc800078e0218 */
[----:B---3--:R-:W-:Y:S01]  /*02b0*/  IMAD.WIDE R26, R7, 0x4, R22 ;  /* 0x00000004071a7825 */ /* 0x008fe200078e0216 */
[----:B------:R-:W3:Y:S03]  /*02c0*/  LDG.E.EL R2, desc[UR4][R28.64] ;  /* 0x000000041c027981 */ /* 0x000ee6000c2e1900 */
[C---:B------:R-:W-:Y:S01]  /*02d0*/  IMAD.WIDE R24, R3.reuse, 0x4, R24 ;  /* 0x0000000403187825 */ /* 0x040fe200078e0218 */
[----:B------:R0:W3:Y:S03]  /*02e0*/  LDG.E.EL R7, desc[UR4][R26.64] ;  /* 0x000000041a077981 */ /* 0x0000e6000c2e1900 */
[----:B------:R-:W-:Y:S02]  /*02f0*/  IMAD.WIDE R22, R3, 0x4, R22 ;  /* 0x0000000403167825 */ /* 0x000fe400078e0216 */
[----:B------:R1:W3:Y:S04]  /*0300*/  LDG.E.EL R3, desc[UR4][R24.64] ;  /* 0x0000000418037981 */ /* 0x0002e8000c2e1900 */
[----:B------:R2:W3:Y:S01]  /*0310*/  LDG.E.EL R0, desc[UR4][R22.64] ;  /* 0x0000000416007981 */ /* 0x0004e2000c2e1900 */
[----:B0-----:R-:W0:Y:S01]  /*0320*/  LDC.64 R26, c[0x0][0x240] ;  /* 0x00009000ff1a7b82 */ /* 0x001e220000000a00 */
[----:B-1----:R-:W-:Y:S01]  /*0330*/  HFMA2.MMA R25, -RZ, RZ, 1.625, 0 ;  /* 0x3e800000ff197435 */ /* 0x002fe200000001ff */
[----:B0-----:R-:W-:-:S04]  /*0340*/  IMAD.WIDE R26, R6, 0x4, R26 ;  /* 0x00000004061a7825 */ /* 0x001fc800078e021a */
[----:B--2---:R-:W-:-:S04]  /*0350*/  FADD R4, R4, 9.9999997473787516356e-06 ;  /* 0x3727c5ac04047421 */ /* 0x004fc80000000000 */
[----:B------:R-:W0:Y:S01]  /*0360*/  MUFU.SQRT R28, R4 ;  /* 0x00000004001c7308 */ /* 0x000e220000002000 */
[----:B------:R-:W-:-:S07]  /*0370*/  FADD R16, R16, 9.9999997473787516356e-06 ;  /* 0x3727c5ac10107421 */ /* 0x000fce0000000000 */
[----:B------:R-:W1:Y:S01]  /*0380*/  MUFU.SQRT R22, R16 ;  /* 0x0000001000167308 */ /* 0x000e620000002000 */
[C---:B0-----:R-:W-:Y:S02]  /*0390*/  FSETP.GT.AND P0, PT, R28.reuse, 8.50705917302346158658e+37, PT ;  /* 0x7e8000001c00780b */ /* 0x041fe40003f04000 */
[----:B------:R-:W-:Y:S02]  /*03a0*/  FSETP.GEU.AND P2, PT, R28, 1.175494350822287508e-38, PT ;  /* 0x008000001c00780b */ /* 0x000fe40003f4e000 */
[C---:B-1----:R-:W-:Y:S02]  /*03b0*/  FSETP.GT.AND P1, PT, R22.reuse, 8.50705917302346158658e+37, PT ;  /* 0x7e8000001600780b */ /* 0x042fe40003f24000 */
[----:B------:R-:W-:-:S07]  /*03c0*/  FSETP.GEU.AND P3, PT, R22, 1.175494350822287508e-38, PT ;  /* 0x008000001600780b */ /* 0x000fce0003f6e000 */
[----:B------:R-:W-:-:S04]  /*03d0*/  @P0 FMUL R28, R28, 0.25 ;  /* 0x3e8000001c1c0820 */ /* 0x000fc80000400000 */
[----:B------:R-:W-:Y:S01]  /*03e0*/  @!P2 FMUL R28, R28, 16777216 ;  /* 0x4b8000001c1ca820 */ /* 0x000fe20000400000 */
[----:B------:R-:W-:-:S04]  /*03f0*/  @P1 FMUL R22, R22, 0.25 ;  /* 0x3e80000016161820 */ /* 0x000fc80000400000 */
[----:B------:R-:W-:Y:S01]  /*0400*/  @!P3 FMUL R22, R22, 16777216 ;  /* 0x4b8000001616b820 */ /* 0x000fe20000400000 */
[----:B------:R-:W0:Y:S01]  /*0410*/  MUFU.RCP R28, R28 ;  /* 0x0000001c001c7308 */ /* 0x000e220000001000 */
[----:B------:R-:W-:-:S07]  /*0420*/  FSEL R23, R25, 1, P0 ;  /* 0x3f80000019177808 */ /* 0x000fce0000000000 */
[----:B------:R-:W1:Y:S01]  /*0430*/  MUFU.RCP R4, R22 ;  /* 0x0000001600047308 */ /* 0x000e620000001000 */
[----:B------:R-:W-:Y:S01]  /*0440*/  FSEL R25, R25, 1, P1 ;  /* 0x3f80000019197808 */ /* 0x000fe20000800000 */
[----:B------:R-:W-:Y:S01]  /*0450*/  @!P2 FMUL R23, R23, 16777216 ;  /* 0x4b8000001717a820 */ /* 0x000fe20000400000 */
[--C-:B----4-:R-:W-:Y:S01]  /*0460*/  FADD R14, R14, R19.reuse ;  /* 0x000000130e0e7221 */ /* 0x110fe20000000000 */
[--C-:B------:R-:W-:Y:S01]  /*0470*/  FADD R12, R12, R19.reuse ;  /* 0x000000130c0c7221 */ /* 0x100fe20000000000 */
[--C-:B------:R-:W-:Y:S01]  /*0480*/  FADD R13, R13, R19.reuse ;  /* 0x000000130d0d7221 */ /* 0x100fe20000000000 */
[----:B------:R-:W-:Y:S01]  /*0490*/  @!P3 FMUL R25, R25, 16777216 ;  /* 0x4b8000001919b820 */ /* 0x000fe20000400000 */
[----:B------:R-:W-:Y:S01]  /*04a0*/  FADD R15, R15, R19 ;  /* 0x000000130f0f7221 */ /* 0x000fe20000000000 */
[----:B0-----:R-:W-:Y:S01]  /*04b0*/  FMUL R16, R28, R23 ;  /* 0x000000171c107220 */ /* 0x001fe20000400000 */
[C---:B-----5:R-:W-:Y:S01]  /*04c0*/  FADD R19, -R18.reuse, R14 ;  /* 0x0000000e12137221 */ /* 0x060fe20000000100 */
[C---:B------:R-:W-:Y:S01]  /*04d0*/  FADD R29, -R18.reuse, R12 ;  /* 0x0000000c121d7221 */ /* 0x040fe20000000100 */
[----:B------:R-:W-:Y:S01]  /*04e0*/  FADD R23, -R18, R15 ;  /* 0x0000000f12177221 */ /* 0x000fe20000000100 */
[----:B------:R-:W-:Y:S01]  /*04f0*/  FADD R10, R10, R17 ;  /* 0x000000110a0a7221 */ /* 0x000fe20000000000 */
[----:B-1----:R-:W-:Y:S01]  /*0500*/  FMUL R4, R4, R25 ;  /* 0x0000001904047220 */ /* 0x002fe20000400000 */
[----:B------:R-:W-:Y:S01]  /*0510*/  FADD R25, -R18, R13 ;  /* 0x0000000d12197221 */ /* 0x000fe20000000100 */
[--C-:B------:R-:W-:Y:S01]  /*0520*/  FADD R8, R8, R17.reuse ;  /* 0x0000001108087221 */ /* 0x100fe20000000000 */
[--C-:B------:R-:W-:Y:S01]  /*0530*/  FADD R9, R9, R17.reuse ;  /* 0x0000001109097221 */ /* 0x100fe20000000000 */
[----:B------:R-:W-:Y:S01]  /*0540*/  FADD R11, R11, R17 ;  /* 0x000000110b0b7221 */ /* 0x000fe20000000000 */
[-C--:B------:R-:W-:Y:S01]  /*0550*/  FMUL R19, R19, R16.reuse ;  /* 0x0000001013137220 */ /* 0x080fe20000400000 */
[-C--:B------:R-:W-:Y:S01]  /*0560*/  FMUL R22, R29, R16.reuse ;  /* 0x000000101d167220 */ /* 0x080fe20000400000 */
[-C--:B------:R-:W-:Y:S01]  /*0570*/  FMUL R18, R25, R16.reuse ;  /* 0x0000001019127220 */ /* 0x080fe20000400000 */
[----:B------:R-:W-:Y:S01]  /*0580*/  FMUL R16, R23, R16 ;  /* 0x0000001017107220 */ /* 0x000fe20000400000 */
[C---:B------:R-:W-:Y:S01]  /*0590*/  FADD R17, -R5.reuse, R10 ;  /* 0x0000000a05117221 */ /* 0x040fe20000000100 */
[C---:B------:R-:W-:Y:S01]  /*05a0*/  FADD R25, -R5.reuse, R8 ;  /* 0x0000000805197221 */ /* 0x040fe20000000100 */
[C---:B------:R-:W-:Y:S01]  /*05b0*/  FADD R29, -R5.reuse, R9 ;  /* 0x00000009051d7221 */ /* 0x040fe20000000100 */
[----:B------:R-:W-:Y:S01]  /*05c0*/  FADD R23, -R5, R11 ;  /* 0x0000000b05177221 */ /* 0x000fe20000000100 */
[-C--:B------:R-:W-:Y:S01]  /*05d0*/  FMUL R24, R17, R4.reuse ;  /* 0x0000000411187220 */ /* 0x080fe20000400000 */
[-C--:B------:R-:W-:Y:S01]  /*05e0*/  FMUL R25, R25, R4.reuse ;  /* 0x0000000419197220 */ /* 0x080fe20000400000 */
[-C--:B------:R-:W-:Y:S01]  /*05f0*/  FMUL R17, R29, R4.reuse ;  /* 0x000000041d117220 */ /* 0x080fe20000400000 */
[----:B------:R-:W-:Y:S01]  /*0600*/  FMUL R23, R23, R4 ;  /* 0x0000000417177220 */ /* 0x000fe20000400000 */
[C-C-:B---3--:R-:W-:Y:S01]  /*0610*/  FFMA R6, R2.reuse, R19, R7.reuse ;  /* 0x0000001302067223 */ /* 0x148fe20000000007 */
[C-C-:B------:R-:W-:Y:S01]  /*0620*/  FFMA R4, R2.reuse, R22, R7.reuse ;  /* 0x0000001602047223 */ /* 0x140fe20000000007 */
[C-C-:B------:R-:W-:Y:S01]  /*0630*/  FFMA R5, R2.reuse, R18, R7.reuse ;  /* 0x0000001202057223 */ /* 0x140fe20000000007 */
[----:B------:R-:W-:Y:S01]  /*0640*/  FFMA R7, R2, R16, R7 ;  /* 0x0000001002077223 */ /* 0x000fe20000000007 */
[C-C-:B------:R-:W-:Y:S01]  /*0650*/  FFMA R18, R3.reuse, R24, R0.reuse ;  /* 0x0000001803127223 */ /* 0x140fe20000000000 */
[C-C-:B------:R-:W-:Y:S01]  /*0660*/  FFMA R16, R3.reuse, R25, R0.reuse ;  /* 0x0000001903107223 */ /* 0x140fe20000000000 */
[C-C-:B------:R-:W-:Y:S01]  /*0670*/  FFMA R17, R3.reuse, R17, R0.reuse ;  /* 0x0000001103117223 */ /* 0x140fe20000000000 */
[----:B------:R-:W-:Y:S01]  /*0680*/  FFMA R19, R3, R23, R0 ;  /* 0x0000001703137223 */ /* 0x000fe20000000000 */
[----:B------:R-:W-:Y:S04]  /*0690*/  STG.E.128 desc[UR4][R20.64], R12 ;  /* 0x0000000c14007986 */ /* 0x000fe8000c101d04 */
[----:B------:R-:W-:Y:S04]  /*06a0*/  STG.E.128 desc[UR4][R20.64+0x800], R8 ;  /* 0x0008000814007986 */ /* 0x000fe8000c101d04 */
[----:B------:R-:W-:Y:S04]  /*06b0*/  STG.E.128 desc[UR4][R26.64], R4 ;  /* 0x000000041a007986 */ /* 0x000fe8000c101d04 */
[----:B------:R-:W-:Y:S01]  /*06c0*/  STG.E.128 desc[UR4][R26.64+0x800], R16 ;  /* 0x000800101a007986 */ /* 0x000fe2000c101d04 */
[----:B------:R-:W-:Y:S05]  /*06d0*/  EXIT ;  /* 0x000000000000794d */ /* 0x000fea0003800000 */
.L_x_0:
[----:B------:R-:W-:-:S00]  /*06e0*/  BRA `(.L_x_0) ;  /* 0xfffffffc00fc7947 */ /* 0x000fc0000383ffff */
[----:B------:R-:W-:-:S00]  /*06f0*/  NOP ;  /* 0x0000000000007918 */ /* 0x000fc00000000000 */
        /* <DEDUP_REMOVED lines=8> */
.L_x_1:


//--------------------- .nv.global.init           --------------------------
	.section	.nv.global.init,"aw",@progbits
.nv.global.init:
	.type		_$_str,@object
	.size		_$_str,(_$_str_$_2 - _$_str)
_$_str:
        /*0000*/ 	.byte	0x5f, 0x5f, 0x43, 0x55, 0x44, 0x41, 0x5f, 0x46, 0x54, 0x5a, 0x00
	.type		_$_str_$_2,@object
	.size		_$_str_$_2,(.L_1 - _$_str_$_2)
_$_str_$_2:
        /*000b*/ 	.byte	0x5f, 0x5f, 0x43, 0x55, 0x44, 0x41, 0x5f, 0x50, 0x52, 0x45, 0x43, 0x5f, 0x53, 0x51, 0x52, 0x54
        /*001b*/ 	.byte	0x00
.L_1:


//--------------------- .nv.constant0.triton_poi_fused__native_batch_norm_legit_no_training_convolution_0 --------------------------
	.section	.nv.constant0.triton_poi_fused__native_batch_norm_legit_no_training_convolution_0,"a",@progbits
	.sectionflags	@""
	.align	4
.nv.constant0.triton_poi_fused__native_batch_norm_legit_no_training_convolution_0:
	.zero		588
